//
// Generated by NVIDIA NVVM Compiler
//
// Compiler Build ID: CL-36424714
// Cuda compilation tools, release 13.0, V13.0.88
// Based on NVVM 20.0.0
//

.version 9.0
.target sm_100
.address_size 64

	// .globl	dotp

.visible .entry dotp(
	.param .u64 .ptr .align 1 dotp_param_0,
	.param .u64 .ptr .align 1 dotp_param_1,
	.param .u64 .ptr .align 1 dotp_param_2
)
{
	.reg .b32 	%r<5>;
	.reg .b64 	%rd<12>;
	.reg .b64 	%fd<61>;

	ld.param.u64 	%rd1, [dotp_param_0];
	ld.param.u64 	%rd2, [dotp_param_1];
	ld.param.u64 	%rd3, [dotp_param_2];
	cvta.to.global.u64 	%rd4, %rd2;
	mov.u32 	%r1, %ctaid.x;
	mov.u32 	%r2, %tid.x;
	mad.lo.s32 	%r3, %r1, 640, %r2;
	cvta.to.global.u64 	%rd5, %rd1;
	mul.wide.u32 	%rd6, %r3, 8;
	add.s64 	%rd7, %rd5, %rd6;
	ld.global.f64 	%fd1, [%rd7];
	ld.global.f64 	%fd2, [%rd7+256];
	ld.global.f64 	%fd3, [%rd7+512];
	ld.global.f64 	%fd4, [%rd7+768];
	ld.global.f64 	%fd5, [%rd7+1024];
	ld.global.f64 	%fd6, [%rd7+1280];
	ld.global.f64 	%fd7, [%rd7+1536];
	ld.global.f64 	%fd8, [%rd7+1792];
	ld.global.f64 	%fd9, [%rd7+2048];
	ld.global.f64 	%fd10, [%rd7+2304];
	ld.global.f64 	%fd11, [%rd7+2560];
	ld.global.f64 	%fd12, [%rd7+2816];
	ld.global.f64 	%fd13, [%rd7+3072];
	ld.global.f64 	%fd14, [%rd7+3328];
	ld.global.f64 	%fd15, [%rd7+3584];
	ld.global.f64 	%fd16, [%rd7+3840];
	ld.global.f64 	%fd17, [%rd7+4096];
	ld.global.f64 	%fd18, [%rd7+4352];
	ld.global.f64 	%fd19, [%rd7+4608];
	ld.global.f64 	%fd20, [%rd7+4864];
	add.s64 	%rd8, %rd4, %rd6;
	ld.global.f64 	%fd21, [%rd8];
	ld.global.f64 	%fd22, [%rd8+256];
	ld.global.f64 	%fd23, [%rd8+512];
	ld.global.f64 	%fd24, [%rd8+768];
	ld.global.f64 	%fd25, [%rd8+1024];
	ld.global.f64 	%fd26, [%rd8+1280];
	ld.global.f64 	%fd27, [%rd8+1536];
	ld.global.f64 	%fd28, [%rd8+1792];
	ld.global.f64 	%fd29, [%rd8+2048];
	ld.global.f64 	%fd30, [%rd8+2304];
	ld.global.f64 	%fd31, [%rd8+2560];
	ld.global.f64 	%fd32, [%rd8+2816];
	ld.global.f64 	%fd33, [%rd8+3072];
	ld.global.f64 	%fd34, [%rd8+3328];
	ld.global.f64 	%fd35, [%rd8+3584];
	ld.global.f64 	%fd36, [%rd8+3840];
	ld.global.f64 	%fd37, [%rd8+4096];
	ld.global.f64 	%fd38, [%rd8+4352];
	ld.global.f64 	%fd39, [%rd8+4608];
	ld.global.f64 	%fd40, [%rd8+4864];
	fma.rn.f64 	%fd41, %fd1, %fd21, 0d0000000000000000;
	fma.rn.f64 	%fd42, %fd2, %fd22, %fd41;
	fma.rn.f64 	%fd43, %fd3, %fd23, %fd42;
	fma.rn.f64 	%fd44, %fd4, %fd24, %fd43;
	fma.rn.f64 	%fd45, %fd5, %fd25, %fd44;
	fma.rn.f64 	%fd46, %fd6, %fd26, %fd45;
	fma.rn.f64 	%fd47, %fd7, %fd27, %fd46;
	fma.rn.f64 	%fd48, %fd8, %fd28, %fd47;
	fma.rn.f64 	%fd49, %fd9, %fd29, %fd48;
	fma.rn.f64 	%fd50, %fd10, %fd30, %fd49;
	fma.rn.f64 	%fd51, %fd11, %fd31, %fd50;
	fma.rn.f64 	%fd52, %fd12, %fd32, %fd51;
	fma.rn.f64 	%fd53, %fd13, %fd33, %fd52;
	fma.rn.f64 	%fd54, %fd14, %fd34, %fd53;
	fma.rn.f64 	%fd55, %fd15, %fd35, %fd54;
	fma.rn.f64 	%fd56, %fd16, %fd36, %fd55;
	fma.rn.f64 	%fd57, %fd17, %fd37, %fd56;
	fma.rn.f64 	%fd58, %fd18, %fd38, %fd57;
	fma.rn.f64 	%fd59, %fd19, %fd39, %fd58;
	fma.rn.f64 	%fd60, %fd20, %fd40, %fd59;
	cvta.to.global.u64 	%rd9, %rd3;
	mad.lo.s32 	%r4, %r1, -608, %r3;
	mul.wide.u32 	%rd10, %r4, 8;
	add.s64 	%rd11, %rd9, %rd10;
	st.global.f64 	[%rd11], %fd60;
	ret;

}


// ===== COMPILED SASS (sm_100) =====

	.target	sm_100

	.elftype	@"ET_EXEC"


//--------------------- .note.nv.tkinfo           --------------------------
	.section	.note.nv.tkinfo,"",@"SHT_NOTE"
	.sectionflags	@"SHF_NOTE_NV_TKINFO"
	.tkinfo
        /*0018*/ 	.word	0x00000002
        /*0030*/ 	.string	""
        /*0030*/ 	.string	"ptxas"
        /*0030*/ 	.string	"Cuda compilation tools, release 13.0, V13.0.88"
        /*0030*/ 	.string	"Build cuda_13.0.r13.0/compiler.36424714_0"
        /*0030*/ 	.string	"-arch sm_100 -m 64 "



//--------------------- .note.nv.cuinfo           --------------------------
	.section	.note.nv.cuinfo,"",@"SHT_NOTE"
	.sectionflags	@"SHF_NOTE_NV_CUINFO"
        /*0018*/ 	.short	0x0002
        /*001a*/ 	.short	0x0064
        /*001c*/ 	.short	0x0082
	.zero		2


//--------------------- .nv.info                  --------------------------
	.section	.nv.info,"",@"SHT_CUDA_INFO"
	.align	4


	//----- nvinfo : EIATTR_REGCOUNT
	.align		4
        /*0000*/ 	.byte	0x04, 0x2f
        /*0002*/ 	.short	(.L_1 - .L_0)
	.align		4
.L_0:
        /*0004*/ 	.word	index@(dotp)
        /*0008*/ 	.word	0x00000020


	//----- nvinfo : EIATTR_FRAME_SIZE
	.align		4
.L_1:
        /*000c*/ 	.byte	0x04, 0x11
        /*000e*/ 	.short	(.L_3 - .L_2)
	.align		4
.L_2:
        /*0010*/ 	.word	index@(dotp)
        /*0014*/ 	.word	0x00000000


	//----- nvinfo : EIATTR_MIN_STACK_SIZE
	.align		4
.L_3:
        /*0018*/ 	.byte	0x04, 0x12
        /*001a*/ 	.short	(.L_5 - .L_4)
	.align		4
.L_4:
        /*001c*/ 	.word	index@(dotp)
        /*0020*/ 	.word	0x00000000
.L_5:


//--------------------- .nv.compat                --------------------------
	.section	.nv.compat,"",@"SHT_CUDA_COMPAT_INFO"
	.align	4
        /*0000*/ 	.byte	0x02, 0x09, 0x00, 0x00, 0x02, 0x02, 0x01, 0x00, 0x02, 0x05, 0x05, 0x00, 0x03, 0x07, 0x01, 0x01
        /*0010*/ 	.byte	0x02, 0x03, 0x00, 0x00, 0x02, 0x06, 0x01, 0x00, 0x04, 0x0b, 0x08, 0x00, 0x01, 0x00, 0x00, 0x00
        /*0020*/ 	.byte	0x00, 0x00, 0x00, 0x00


//--------------------- .nv.info.dotp             --------------------------
	.section	.nv.info.dotp,"",@"SHT_CUDA_INFO"
	.sectionflags	@""
	.align	4


	//----- nvinfo : EIATTR_CUDA_API_VERSION
	.align		4
        /*0000*/ 	.byte	0x04, 0x37
        /*0002*/ 	.short	(.L_7 - .L_6)
.L_6:
        /*0004*/ 	.word	0x00000082


	//----- nvinfo : EIATTR_KPARAM_INFO
	.align		4
.L_7:
        /*0008*/ 	.byte	0x04, 0x17
        /*000a*/ 	.short	(.L_9 - .L_8)
.L_8:
        /*000c*/ 	.word	0x00000000
        /*0010*/ 	.short	0x0002
        /*0012*/ 	.short	0x0010
        /*0014*/ 	.byte	0x00, 0xf5, 0x21, 0x00


	//----- nvinfo : EIATTR_KPARAM_INFO
	.align		4
.L_9:
        /*0018*/ 	.byte	0x04, 0x17
        /*001a*/ 	.short	(.L_11 - .L_10)
.L_10:
        /*001c*/ 	.word	0x00000000
        /*0020*/ 	.short	0x0001
        /*0022*/ 	.short	0x0008
        /*0024*/ 	.byte	0x00, 0xf5, 0x21, 0x00


	//----- nvinfo : EIATTR_KPARAM_INFO
	.align		4
.L_11:
        /*0028*/ 	.byte	0x04, 0x17
        /*002a*/ 	.short	(.L_13 - .L_12)
.L_12:
        /*002c*/ 	.word	0x00000000
        /*0030*/ 	.short	0x0000
        /*0032*/ 	.short	0x0000
        /*0034*/ 	.byte	0x00, 0xf5, 0x21, 0x00


	//----- nvinfo : EIATTR_SPARSE_MMA_MASK
	.align		4
.L_13:
        /*0038*/ 	.byte	0x03, 0x50
        /*003a*/ 	.short	0x0000


	//----- nvinfo : EIATTR_MAXREG_COUNT
	.align		4
        /*003c*/ 	.byte	0x03, 0x1b
        /*003e*/ 	.short	0x00ff


	//----- nvinfo : EIATTR_MERCURY_ISA_VERSION
	.align		4
        /*0040*/ 	.byte	0x03, 0x5f
        /*0042*/ 	.short	0x0101


	//----- nvinfo : EIATTR_VRC_CTA_INIT_COUNT
	.align		4
        /*0044*/ 	.byte	0x02, 0x4a
	.zero		1
	.zero		1


	//----- nvinfo : EIATTR_EXIT_INSTR_OFFSETS
	.align		4
        /*0048*/ 	.byte	0x04, 0x1c
        /*004a*/ 	.short	(.L_15 - .L_14)


	//   ....[0]....
.L_14:
        /*004c*/ 	.word	0x00000490


	//----- nvinfo : EIATTR_CBANK_PARAM_SIZE
	.align		4
.L_15:
        /*0050*/ 	.byte	0x03, 0x19
        /*0052*/ 	.short	0x0018


	//----- nvinfo : EIATTR_PARAM_CBANK
	.align		4
        /*0054*/ 	.byte	0x04, 0x0a
        /*0056*/ 	.short	(.L_17 - .L_16)
	.align		4
.L_16:
        /*0058*/ 	.word	index@(.nv.constant0.dotp)
        /*005c*/ 	.short	0x0380
        /*005e*/ 	.short	0x0018


	//----- nvinfo : EIATTR_SW_WAR
	.align		4
.L_17:
        /*0060*/ 	.byte	0x04, 0x36
        /*0062*/ 	.short	(.L_19 - .L_18)
.L_18:
        /*0064*/ 	.word	0x00000008
.L_19:


//--------------------- .nv.callgraph             --------------------------
	.section	.nv.callgraph,"",@"SHT_CUDA_CALLGRAPH"
	.align	4
	.sectionentsize	8
	.align		4
        /*0000*/ 	.word	0x00000000
	.align		4
        /*0004*/ 	.word	0xffffffff
	.align		4
        /*0008*/ 	.word	0x00000000
	.align		4
        /*000c*/ 	.word	0xfffffffe
	.align		4
        /*0010*/ 	.word	0x00000000
	.align		4
        /*0014*/ 	.word	0xfffffffd
	.align		4
        /*0018*/ 	.word	0x00000000
	.align		4
        /*001c*/ 	.word	0xfffffffc


//--------------------- .text.dotp                --------------------------
	.section	.text.dotp,"ax",@progbits
	.align	128
        .global         dotp
        .type           dotp,@function
        .size           dotp,(.L_x_1 - dotp)
        .other          dotp,@"STO_CUDA_ENTRY STV_DEFAULT"
dotp:
.text.dotp:
[----:B------:R-:W-:Y:S01]  /*0000*/  LDC R1, c[0x0][0x37c] ;  /* 0x0000df00ff017b82 */ /* 0x000fe20000000800 */
[----:B------:R-:W0:Y:S07]  /*0010*/  S2R R15, SR_CTAID.X ;  /* 0x00000000000f7919 */ /* 0x000e2e0000002500 */
[----:B------:R-:W1:Y:S01]  /*0020*/  LDC.64 R4, c[0x0][0x380] ;  /* 0x0000e000ff047b82 */ /* 0x000e620000000a00 */
[----:B------:R-:W2:Y:S01]  /*0030*/  LDCU.64 UR4, c[0x0][0x358] ;  /* 0x00006b00ff0477ac */ /* 0x000ea20008000a00 */
[----:B------:R-:W0:Y:S06]  /*0040*/  S2R R0, SR_TID.X ;  /* 0x0000000000007919 */ /* 0x000e2c0000002100 */
[----:B------:R-:W3:Y:S01]  /*0050*/  LDC.64 R2, c[0x0][0x388] ;  /* 0x0000e200ff027b82 */ /* 0x000ee20000000a00 */
[----:B0-----:R-:W-:-:S04]  /*0060*/  IMAD R0, R15, 0x280, R0 ;  /* 0x000002800f007824 */ /* 0x001fc800078e0200 */
[----:B-1----:R-:W-:-:S04]  /*0070*/  IMAD.WIDE.U32 R4, R0, 0x8, R4 ;  /* 0x0000000800047825 */ /* 0x002fc800078e0004 */
[----:B---3--:R-:W-:Y:S01]  /*0080*/  IMAD.WIDE.U32 R2, R0, 0x8, R2 ;  /* 0x0000000800027825 */ /* 0x008fe200078e0002 */
[----:B--2---:R-:W2:Y:S04]  /*0090*/  LDG.E.64 R20, desc[UR4][R4.64] ;  /* 0x0000000404147981 */ /* 0x004ea8000c1e1b00 */
[----:B------:R-:W2:Y:S04]  /*00a0*/  LDG.E.64 R22, desc[UR4][R2.64] ;  /* 0x0000000402167981 */ /* 0x000ea8000c1e1b00 */
[----:B------:R-:W3:Y:S04]  /*00b0*/  LDG.E.64 R18, desc[UR4][R4.64+0x100] ;  /* 0x0001000404127981 */ /* 0x000ee8000c1e1b00 */
[----:B------:R-:W3:Y:S04]  /*00c0*/  LDG.E.64 R16, desc[UR4][R2.64+0x100] ;  /* 0x0001000402107981 */ /* 0x000ee8000c1e1b00 */
[----:B------:R-:W4:Y:S04]  /*00d0*/  LDG.E.64 R6, desc[UR4][R4.64+0x200] ;  /* 0x0002000404067981 */ /* 0x000f28000c1e1b00 */
[----:B------:R-:W4:Y:S04]  /*00e0*/  LDG.E.64 R8, desc[UR4][R2.64+0x200] ;  /* 0x0002000402087981 */ /* 0x000f28000c1e1b00 */
[----:B------:R-:W5:Y:S04]  /*00f0*/  LDG.E.64 R10, desc[UR4][R4.64+0x300] ;  /* 0x00030004040a7981 */ /* 0x000f68000c1e1b00 */
[----:B------:R-:W5:Y:S04]  /*0100*/  LDG.E.64 R12, desc[UR4][R2.64+0x300] ;  /* 0x00030004020c7981 */ /* 0x000f68000c1e1b00 */
[----:B------:R-:W5:Y:S04]  /*0110*/  LDG.E.64 R26, desc[UR4][R4.64+0x1300] ;  /* 0x00130004041a7981 */ /* 0x000f68000c1e1b00 */
[----:B------:R-:W5:Y:S01]  /*0120*/  LDG.E.64 R28, desc[UR4][R2.64+0x1300] ;  /* 0x00130004021c7981 */ /* 0x000f62000c1e1b00 */
[----:B--2---:R-:W-:-:S03]  /*0130*/  DFMA R24, R20, R22, RZ ;  /* 0x000000161418722b */ /* 0x004fc600000000ff */
[----:B------:R-:W2:Y:S04]  /*0140*/  LDG.E.64 R20, desc[UR4][R4.64+0x400] ;  /* 0x0004000404147981 */ /* 0x000ea8000c1e1b00 */
[----:B------:R-:W2:Y:S01]  /*0150*/  LDG.E.64 R22, desc[UR4][R2.64+0x400] ;  /* 0x0004000402167981 */ /* 0x000ea2000c1e1b00 */
[----:B---3--:R-:W-:-:S03]  /*0160*/  DFMA R24, R18, R16, R24 ;  /* 0x000000101218722b */ /* 0x008fc60000000018 */
[----:B------:R-:W3:Y:S04]  /*0170*/  LDG.E.64 R16, desc[UR4][R4.64+0x500] ;  /* 0x0005000404107981 */ /* 0x000ee8000c1e1b00 */
[----:B------:R-:W3:Y:S01]  /*0180*/  LDG.E.64 R18, desc[UR4][R2.64+0x500] ;  /* 0x0005000402127981 */ /* 0x000ee2000c1e1b00 */
[----:B----4-:R-:W-:-:S03]  /*0190*/  DFMA R24, R6, R8, R24 ;  /* 0x000000080618722b */ /* 0x010fc60000000018 */
[----:B------:R-:W4:Y:S04]  /*01a0*/  LDG.E.64 R6, desc[UR4][R4.64+0x600] ;  /* 0x0006000404067981 */ /* 0x000f28000c1e1b00 */
[----:B------:R-:W4:Y:S01]  /*01b0*/  LDG.E.64 R8, desc[UR4][R2.64+0x600] ;  /* 0x0006000402087981 */ /* 0x000f22000c1e1b00 */
[----:B-----5:R-:W-:-:S03]  /*01c0*/  DFMA R24, R10, R12, R24 ;  /* 0x0000000c0a18722b */ /* 0x020fc60000000018 */
[----:B------:R-:W5:Y:S04]  /*01d0*/  LDG.E.64 R10, desc[UR4][R4.64+0x700] ;  /* 0x00070004040a7981 */ /* 0x000f68000c1e1b00 */
[----:B------:R-:W5:Y:S01]  /*01e0*/  LDG.E.64 R12, desc[UR4][R2.64+0x700] ;  /* 0x00070004020c7981 */ /* 0x000f62000c1e1b00 */
[----:B--2---:R-:W-:-:S03]  /*01f0*/  DFMA R24, R20, R22, R24 ;  /* 0x000000161418722b */ /* 0x004fc60000000018 */
        /* <DEDUP_REMOVED lines=32> */
[----:B-----5:R-:W-:Y:S01]  /*0400*/  DFMA R10, R10, R12, R24 ;  /* 0x0000000c0a0a722b */ /* 0x020fe20000000018 */
[----:B------:R-:W0:Y:S07]  /*0410*/  LDC.64 R12, c[0x0][0x390] ;  /* 0x0000e400ff0c7b82 */ /* 0x000e2e0000000a00 */
[----:B--2---:R-:W-:-:S08]  /*0420*/  DFMA R10, R20, R22, R10 ;  /* 0x00000016140a722b */ /* 0x004fd0000000000a */
[----:B---3--:R-:W-:-:S08]  /*0430*/  DFMA R10, R18, R16, R10 ;  /* 0x00000010120a722b */ /* 0x008fd0000000000a */
[----:B----4-:R-:W-:Y:S01]  /*0440*/  DFMA R6, R6, R8, R10 ;  /* 0x000000080606722b */ /* 0x010fe2000000000a */
[----:B------:R-:W-:-:S04]  /*0450*/  IMAD R9, R15, -0x260, R0 ;  /* 0xfffffda00f097824 */ /* 0x000fc800078e0200 */
[----:B0-----:R-:W-:-:S03]  /*0460*/  IMAD.WIDE.U32 R8, R9, 0x8, R12 ;  /* 0x0000000809087825 */ /* 0x001fc600078e000c */
[----:B------:R-:W-:-:S07]  /*0470*/  DFMA R6, R26, R28, R6 ;  /* 0x0000001c1a06722b */ /* 0x000fce0000000006 */
[----:B------:R-:W-:Y:S01]  /*0480*/  STG.E.64 desc[UR4][R8.64], R6 ;  /* 0x0000000608007986 */ /* 0x000fe2000c101b04 */
[----:B------:R-:W-:Y:S05]  /*0490*/  EXIT ;  /* 0x000000000000794d */ /* 0x000fea0003800000 */
.L_x_0:
[----:B------:R-:W-:-:S00]  /*04a0*/  BRA `(.L_x_0) ;  /* 0xfffffffc00fc7947 */ /* 0x000fc0000383ffff */
[----:B------:R-:W-:-:S00]  /*04b0*/  NOP ;  /* 0x0000000000007918 */ /* 0x000fc00000000000 */
        /* <DEDUP_REMOVED lines=12> */
.L_x_1:


//--------------------- .nv.shared.reserved.0     --------------------------
	.section	.nv.shared.reserved.0,"aw",@nobits
	.weak		__nv_reservedSMEM_offset_0_alias
	.size		__nv_reservedSMEM_offset_0_alias, 0, 64
	.other		__nv_reservedSMEM_offset_0_alias,@"STO_CUDA_RESERVED_SHARED STV_DEFAULT"
__nv_reservedSMEM_offset_0_alias:
	.zero		0
	.zero		64


//--------------------- .nv.constant0.dotp        --------------------------
	.section	.nv.constant0.dotp,"a",@progbits
	.sectionflags	@""
	.align	4
.nv.constant0.dotp:
	.zero		920


//--------------------- SYMBOLS --------------------------

	.type		.nv.reservedSmem.offset0,@object
	.size		.nv.reservedSmem.offset0,0x4
